	.headerflags	@"EF_CUDA_TEXMODE_UNIFIED EF_CUDA_64BIT_ADDRESS EF_CUDA_ACCELERATORS EF_CUDA_SM90 EF_CUDA_VIRTUAL_SM(EF_CUDA_SM90)"
	.elftype	@"ET_EXEC"


//--------------------- .nv.info                  --------------------------
	.section	.nv.info,"",@"SHT_CUDA_INFO"
	.align	4


	//----- nvinfo : EIATTR_REGCOUNT
	.align		4
        /*0000*/ 	.byte	0x04, 0x2f
        /*0002*/ 	.short	(.L_1 - .L_0)
	.align		4
.L_0:
        /*0004*/ 	.word	index@(triton_red_fused__to_copy_add_div_mul_pow_sum_10)
        /*0008*/ 	.word	0x00000020


	//----- nvinfo : EIATTR_MIN_STACK_SIZE
	.align		4
.L_1:
        /*000c*/ 	.byte	0x04, 0x12
        /*000e*/ 	.short	(.L_3 - .L_2)
	.align		4
.L_2:
        /*0010*/ 	.word	index@(triton_red_fused__to_copy_add_div_mul_pow_sum_10)
        /*0014*/ 	.word	0x00000000


	//----- nvinfo : EIATTR_FRAME_SIZE
	.align		4
.L_3:
        /*0018*/ 	.byte	0x04, 0x11
        /*001a*/ 	.short	(.L_5 - .L_4)
	.align		4
.L_4:
        /*001c*/ 	.word	index@(triton_red_fused__to_copy_add_div_mul_pow_sum_10)
        /*0020*/ 	.word	0x00000000


	//----- nvinfo : EIATTR_MIN_STACK_SIZE
	.align		4
.L_5:
        /*0024*/ 	.byte	0x04, 0x12
        /*0026*/ 	.short	(.L_7 - .L_6)
	.align		4
.L_6:
        /*0028*/ 	.word	index@(triton_red_fused__to_copy_add_div_mul_pow_sum_10)
        /*002c*/ 	.word	0x00000000
.L_7:


//--------------------- .nv.info.triton_red_fused__to_copy_add_div_mul_pow_sum_10 --------------------------
	.section	.nv.info.triton_red_fused__to_copy_add_div_mul_pow_sum_10,"",@"SHT_CUDA_INFO"
	.sectionflags	@""
	.align	4


	//----- nvinfo : EIATTR_CUDA_API_VERSION
	.align		4
        /*0000*/ 	.byte	0x04, 0x37
        /*0002*/ 	.short	(.L_9 - .L_8)
.L_8:
        /*0004*/ 	.word	0x0000007c


	//----- nvinfo : EIATTR_KPARAM_INFO
	.align		4
.L_9:
        /*0008*/ 	.byte	0x04, 0x17
        /*000a*/ 	.short	(.L_11 - .L_10)
.L_10:
        /*000c*/ 	.word	0x00000000
        /*0010*/ 	.short	0x0009
        /*0012*/ 	.short	0x0040
        /*0014*/ 	.byte	0x00, 0xf4, 0x21, 0x00


	//----- nvinfo : EIATTR_KPARAM_INFO
	.align		4
.L_11:
        /*0018*/ 	.byte	0x04, 0x17
        /*001a*/ 	.short	(.L_13 - .L_12)
.L_12:
        /*001c*/ 	.word	0x00000000
        /*0020*/ 	.short	0x0008
        /*0022*/ 	.short	0x003c
        /*0024*/ 	.byte	0x00, 0xf0, 0x11, 0x00


	//----- nvinfo : EIATTR_KPARAM_INFO
	.align		4
.L_13:
        /*0028*/ 	.byte	0x04, 0x17
        /*002a*/ 	.short	(.L_15 - .L_14)
.L_14:
        /*002c*/ 	.word	0x00000000
        /*0030*/ 	.short	0x0007
        /*0032*/ 	.short	0x0038
        /*0034*/ 	.byte	0x00, 0xf0, 0x11, 0x00


	//----- nvinfo : EIATTR_KPARAM_INFO
	.align		4
.L_15:
        /*0038*/ 	.byte	0x04, 0x17
        /*003a*/ 	.short	(.L_17 - .L_16)
.L_16:
        /*003c*/ 	.word	0x00000000
        /*0040*/ 	.short	0x0006
        /*0042*/ 	.short	0x0030
        /*0044*/ 	.byte	0x00, 0xf4, 0x21, 0x00


	//----- nvinfo : EIATTR_KPARAM_INFO
	.align		4
.L_17:
        /*0048*/ 	.byte	0x04, 0x17
        /*004a*/ 	.short	(.L_19 - .L_18)
.L_18:
        /*004c*/ 	.word	0x00000000
        /*0050*/ 	.short	0x0005
        /*0052*/ 	.short	0x0028
        /*0054*/ 	.byte	0x00, 0xf4, 0x21, 0x00


	//----- nvinfo : EIATTR_KPARAM_INFO
	.align		4
.L_19:
        /*0058*/ 	.byte	0x04, 0x17
        /*005a*/ 	.short	(.L_21 - .L_20)
.L_20:
        /*005c*/ 	.word	0x00000000
        /*0060*/ 	.short	0x0004
        /*0062*/ 	.short	0x0020
        /*0064*/ 	.byte	0x00, 0xf4, 0x21, 0x00


	//----- nvinfo : EIATTR_KPARAM_INFO
	.align		4
.L_21:
        /*0068*/ 	.byte	0x04, 0x17
        /*006a*/ 	.short	(.L_23 - .L_22)
.L_22:
        /*006c*/ 	.word	0x00000000
        /*0070*/ 	.short	0x0003
        /*0072*/ 	.short	0x0018
        /*0074*/ 	.byte	0x00, 0xf4, 0x21, 0x00


	//----- nvinfo : EIATTR_KPARAM_INFO
	.align		4
.L_23:
        /*0078*/ 	.byte	0x04, 0x17
        /*007a*/ 	.short	(.L_25 - .L_24)
.L_24:
        /*007c*/ 	.word	0x00000000
        /*0080*/ 	.short	0x0002
        /*0082*/ 	.short	0x0010
        /*0084*/ 	.byte	0x00, 0xf4, 0x21, 0x00


	//----- nvinfo : EIATTR_KPARAM_INFO
	.align		4
.L_25:
        /*0088*/ 	.byte	0x04, 0x17
        /*008a*/ 	.short	(.L_27 - .L_26)
.L_26:
        /*008c*/ 	.word	0x00000000
        /*0090*/ 	.short	0x0001
        /*0092*/ 	.short	0x0008
        /*0094*/ 	.byte	0x00, 0xf4, 0x21, 0x00


	//----- nvinfo : EIATTR_KPARAM_INFO
	.align		4
.L_27:
        /*0098*/ 	.byte	0x04, 0x17
        /*009a*/ 	.short	(.L_29 - .L_28)
.L_28:
        /*009c*/ 	.word	0x00000000
        /*00a0*/ 	.short	0x0000
        /*00a2*/ 	.short	0x0000
        /*00a4*/ 	.byte	0x00, 0xf4, 0x21, 0x00


	//----- nvinfo : EIATTR_SPARSE_MMA_MASK
	.align		4
.L_29:
        /*00a8*/ 	.byte	0x03, 0x50
        /*00aa*/ 	.short	0x0000


	//----- nvinfo : EIATTR_MAXREG_COUNT
	.align		4
        /*00ac*/ 	.byte	0x03, 0x1b
        /*00ae*/ 	.short	0x00ff


	//----- nvinfo : EIATTR_COOP_GROUP_MASK_REGIDS
	.align		4
        /*00b0*/ 	.byte	0x04, 0x29
        /*00b2*/ 	.short	(.L_31 - .L_30)


	//   ....[0]....
.L_30:
        /*00b4*/ 	.word	0xffffffff


	//----- nvinfo : EIATTR_COOP_GROUP_INSTR_OFFSETS
	.align		4
.L_31:
        /*00b8*/ 	.byte	0x04, 0x28
        /*00ba*/ 	.short	(.L_33 - .L_32)


	//   ....[0]....
.L_32:
        /*00bc*/ 	.word	0x000005e0


	//----- nvinfo : EIATTR_EXIT_INSTR_OFFSETS
	.align		4
.L_33:
        /*00c0*/ 	.byte	0x04, 0x1c
        /*00c2*/ 	.short	(.L_35 - .L_34)


	//   ....[0]....
.L_34:
        /*00c4*/ 	.word	0x00000bb0


	//----- nvinfo : EIATTR_REQNTID
	.align		4
.L_35:
        /*00c8*/ 	.byte	0x04, 0x10
        /*00ca*/ 	.short	(.L_37 - .L_36)
.L_36:
        /*00cc*/ 	.word	0x00000080
        /*00d0*/ 	.word	0x00000001
        /*00d4*/ 	.word	0x00000001


	//----- nvinfo : EIATTR_CBANK_PARAM_SIZE
	.align		4
.L_37:
        /*00d8*/ 	.byte	0x03, 0x19
        /*00da*/ 	.short	0x0048


	//----- nvinfo : EIATTR_PARAM_CBANK
	.align		4
        /*00dc*/ 	.byte	0x04, 0x0a
        /*00de*/ 	.short	(.L_39 - .L_38)
	.align		4
.L_38:
        /*00e0*/ 	.word	index@(.nv.constant0.triton_red_fused__to_copy_add_div_mul_pow_sum_10)
        /*00e4*/ 	.short	0x0210
        /*00e6*/ 	.short	0x0048


	//----- nvinfo : EIATTR_SW_WAR
	.align		4
.L_39:
        /*00e8*/ 	.byte	0x04, 0x36
        /*00ea*/ 	.short	(.L_41 - .L_40)
.L_40:
        /*00ec*/ 	.word	0x00000008
.L_41:


//--------------------- .nv.callgraph             --------------------------
	.section	.nv.callgraph,"",@"SHT_CUDA_CALLGRAPH"
	.align	4
	.sectionentsize	8
	.align		4
        /*0000*/ 	.word	0x00000000
	.align		4
        /*0004*/ 	.word	0xffffffff
	.align		4
        /*0008*/ 	.word	0x00000000
	.align		4
        /*000c*/ 	.word	0xfffffffe
	.align		4
        /*0010*/ 	.word	0x00000000
	.align		4
        /*0014*/ 	.word	0xfffffffd
	.align		4
        /*0018*/ 	.word	0x00000000
	.align		4
        /*001c*/ 	.word	0xfffffffc


//--------------------- .text.triton_red_fused__to_copy_add_div_mul_pow_sum_10 --------------------------
	.section	.text.triton_red_fused__to_copy_add_div_mul_pow_sum_10,"ax",@progbits
	.align	128
        .global         triton_red_fused__to_copy_add_div_mul_pow_sum_10
        .type           triton_red_fused__to_copy_add_div_mul_pow_sum_10,@function
        .size           triton_red_fused__to_copy_add_div_mul_pow_sum_10,(.L_x_3 - triton_red_fused__to_copy_add_div_mul_pow_sum_10)
        .other          triton_red_fused__to_copy_add_div_mul_pow_sum_10,@"STO_CUDA_ENTRY STV_DEFAULT"
triton_red_fused__to_copy_add_div_mul_pow_sum_10:
.text.triton_red_fused__to_copy_add_div_mul_pow_sum_10:
[----:B------:R-:W0:Y:S02]  /*0000*/  LDC R1, c[0x0][0x28] ;  /* 0x00000a00ff017b82 */ /* 0x000e240000000800 */
[----:B------:R-:W1:Y:S01]  /*0010*/  S2R R2, SR_TID.X ;  /* 0x0000000000027919 */ /* 0x000e620000002100 */
[----:B------:R-:W2:Y:S01]  /*0020*/  S2UR UR4, SR_CTAID.X ;  /* 0x00000000000479c3 */ /* 0x000ea20000002500 */
[----:B------:R-:W-:Y:S01]  /*0030*/  HFMA2.MMA R26, -RZ, RZ, 0, 0 ;  /* 0x00000000ff1a7435 */ /* 0x000fe200000001ff */
[----:B------:R-:W-:Y:S01]  /*0040*/  ULDC UR5, c[0x0][0x248] ;  /* 0x0000920000057ab9 */ /* 0x000fe20000000800 */
[----:B------:R-:W-:Y:S01]  /*0050*/  HFMA2.MMA R5, -RZ, RZ, 0, 0 ;  /* 0x00000000ff057435 */ /* 0x000fe200000001ff */
[----:B------:R-:W-:Y:S01]  /*0060*/  MOV R7, 0xfffffff8 ;  /* 0xfffffff800077802 */ /* 0x000fe20000000f00 */
[----:B------:R-:W-:Y:S01]  /*0070*/  HFMA2.MMA R9, -RZ, RZ, 0, 0 ;  /* 0x00000000ff097435 */ /* 0x000fe200000001ff */
[----:B------:R-:W-:Y:S02]  /*0080*/  MOV R8, 0xffffffff ;  /* 0xffffffff00087802 */ /* 0x000fe40000000f00 */
[----:B------:R-:W3:Y:S01]  /*0090*/  LDC.64 R24, c[0x0][0x230] ;  /* 0x00008c00ff187b82 */ /* 0x000ee20000000a00 */
[----:B------:R-:W-:Y:S01]  /*00a0*/  MOV R6, RZ ;  /* 0x000000ff00067202 */ /* 0x000fe20000000f00 */
[----:B--2---:R-:W-:Y:S01]  /*00b0*/  USHF.L.U32 UR4, UR4, 0x6, URZ ;  /* 0x0000000604047899 */ /* 0x004fe2000800063f */
[----:B-1----:R-:W-:-:S02]  /*00c0*/  SHF.R.U32.HI R4, RZ, 0x1, R2 ;  /* 0x00000001ff047819 */ /* 0x002fc40000011602 */
[----:B------:R-:W-:Y:S02]  /*00d0*/  LOP3.LUT R3, R2, 0x1, RZ, 0xc0, !PT ;  /* 0x0000000102037812 */ /* 0x000fe400078ec0ff */
[----:B------:R-:W-:Y:S02]  /*00e0*/  SGXT.U32 R4, R4, 0x6 ;  /* 0x000000060404781a */ /* 0x000fe40000000000 */
[----:B------:R-:W-:Y:S01]  /*00f0*/  SHF.L.U32 R2, R2, 0x2, RZ ;  /* 0x0000000202027819 */ /* 0x000fe200000006ff */
[----:B---3--:R-:W-:Y:S01]  /*0100*/  IMAD.WIDE.U32 R24, R3, 0x8, R24 ;  /* 0x0000000803187825 */ /* 0x008fe200078e0018 */
[----:B------:R-:W-:Y:S02]  /*0110*/  LOP3.LUT R4, R4, UR4, RZ, 0xfc, !PT ;  /* 0x0000000404047c12 */ /* 0x000fe4000f8efcff */
[----:B------:R-:W-:Y:S02]  /*0120*/  LOP3.LUT R11, R2, 0x4, RZ, 0xc0, !PT ;  /* 0x00000004020b7812 */ /* 0x000fe400078ec0ff */
[----:B------:R-:W-:-:S02]  /*0130*/  MOV R0, R24 ;  /* 0x0000001800007202 */ /* 0x000fc40000000f00 */
[----:B------:R-:W-:Y:S02]  /*0140*/  MOV R3, R25 ;  /* 0x0000001900037202 */ /* 0x000fe40000000f00 */
[C---:B------:R-:W-:Y:S02]  /*0150*/  LEA R2, R4.reuse, R11, 0xc ;  /* 0x0000000b04027211 */ /* 0x040fe400078e60ff */
[----:B------:R-:W-:Y:S01]  /*0160*/  ISETP.GE.AND P1, PT, R4, UR5, PT ;  /* 0x0000000504007c0c */ /* 0x000fe2000bf26270 */
[----:B------:R-:W-:-:S12]  /*0170*/  ULDC.64 UR4, c[0x0][0x208] ;  /* 0x0000820000047ab9 */ /* 0x000fd80000000a00 */
.L_x_0:
[----:B------:R-:W1:Y:S01]  /*0180*/  LDC.64 R16, c[0x0][0x218] ;  /* 0x00008600ff107b82 */ /* 0x000e620000000a00 */
[----:B------:R-:W-:Y:S02]  /*0190*/  IADD3 R7, P0, R7, 0x8, RZ ;  /* 0x0000000807077810 */ /* 0x000fe40007f1e0ff */
[----:B------:R-:W-:Y:S02]  /*01a0*/  CS2R R10, SRZ ;  /* 0x00000000000a7805 */ /* 0x000fe4000001ff00 */
[----:B------:R-:W-:Y:S02]  /*01b0*/  CS2R R12, SRZ ;  /* 0x00000000000c7805 */ /* 0x000fe4000001ff00 */
[----:B------:R-:W-:Y:S01]  /*01c0*/  LOP3.LUT R21, R2, R7, RZ, 0xfc, !PT ;  /* 0x0000000702157212 */ /* 0x000fe200078efcff */
[----:B------:R-:W2:Y:S08]  /*01d0*/  LDC.64 R28, c[0x0][0x220] ;  /* 0x00008800ff1c7b82 */ /* 0x000eb00000000a00 */
[----:B------:R-:W3:Y:S08]  /*01e0*/  LDC.64 R22, c[0x0][0x228] ;  /* 0x00008a00ff167b82 */ /* 0x000ef00000000a00 */
[----:B------:R-:W4:Y:S01]  /*01f0*/  LDC.64 R18, c[0x0][0x238] ;  /* 0x00008e00ff127b82 */ /* 0x000f220000000a00 */
[----:B-1----:R-:W-:Y:S01]  /*0200*/  IMAD.WIDE R16, R21, 0x2, R16 ;  /* 0x0000000215107825 */ /* 0x002fe200078e0210 */
[----:B------:R-:W-:-:S04]  /*0210*/  CS2R R14, SRZ ;  /* 0x00000000000e7805 */ /* 0x000fc8000001ff00 */
[----:B------:R-:W5:Y:S01]  /*0220*/  @!P1 LDG.E.EL.64 R10, desc[UR4][R16.64] ;  /* 0x00000004100a9981 */ /* 0x000f62000c2e1b00 */
[----:B--2---:R-:W-:-:S05]  /*0230*/  IMAD.WIDE R28, R21, 0x2, R28 ;  /* 0x00000002151c7825 */ /* 0x004fca00078e021c */
[----:B------:R-:W2:Y:S01]  /*0240*/  @!P1 LDG.E.EL.64 R12, desc[UR4][R28.64] ;  /* 0x000000041c0c9981 */ /* 0x000ea2000c2e1b00 */
[----:B---3--:R-:W-:-:S03]  /*0250*/  IMAD.WIDE R22, R21, 0x2, R22 ;  /* 0x0000000215167825 */ /* 0x008fc600078e0216 */
[----:B------:R1:W3:Y:S04]  /*0260*/  LDG.E.EL.64 R16, desc[UR4][R24.64] ;  /* 0x0000000418107981 */ /* 0x0002e8000c2e1b00 */
[----:B------:R1:W3:Y:S01]  /*0270*/  @!P1 LDG.E.EL.64 R14, desc[UR4][R22.64] ;  /* 0x00000004160e9981 */ /* 0x0002e2000c2e1b00 */
[----:B----4-:R-:W-:Y:S01]  /*0280*/  IMAD.WIDE R18, R21, 0x2, R18 ;  /* 0x0000000215127825 */ /* 0x010fe200078e0212 */
[----:B------:R-:W-:-:S06]  /*0290*/  CS2R R20, SRZ ;  /* 0x0000000000147805 */ /* 0x000fcc000001ff00 */
[----:B------:R3:W4:Y:S01]  /*02a0*/  @!P1 LDG.E.EL.64 R20, desc[UR4][R18.64] ;  /* 0x0000000412149981 */ /* 0x000722000c2e1b00 */
[----:B------:R-:W-:Y:S02]  /*02b0*/  IADD3.X R8, RZ, R8, RZ, P0, !PT ;  /* 0x00000008ff087210 */ /* 0x000fe400007fe4ff */
[----:B------:R-:W-:-:S04]  /*02c0*/  ISETP.GE.U32.AND P0, PT, R7, 0xff8, PT ;  /* 0x00000ff80700780c */ /* 0x000fc80003f06070 */
[----:B------:R-:W-:Y:S02]  /*02d0*/  ISETP.GE.U32.AND.EX P0, PT, R8, RZ, PT, P0 ;  /* 0x000000ff0800720c */ /* 0x000fe40003f06100 */
[----:B-1----:R-:W-:-:S04]  /*02e0*/  IADD3 R24, P2, R24, 0x10, RZ ;  /* 0x0000001018187810 */ /* 0x002fc80007f5e0ff */
[----:B------:R-:W-:Y:S01]  /*02f0*/  IADD3.X R25, RZ, R25, RZ, P2, !PT ;  /* 0x00000019ff197210 */ /* 0x000fe200017fe4ff */
[----:B-----5:R-:W-:Y:S02]  /*0300*/  HADD2.F32 R28, -RZ, R10.H1_H1 ;  /* 0x3000000aff1c7230 */ /* 0x020fe40000004100 */
[----:B------:R-:W-:Y:S02]  /*0310*/  HADD2.F32 R27, -RZ, R10.H0_H0 ;  /* 0x2000000aff1b7230 */ /* 0x000fe40000004100 */
[----:B--2---:R-:W-:Y:S02]  /*0320*/  HADD2.F32 R29, -RZ, R12.H1_H1 ;  /* 0x3000000cff1d7230 */ /* 0x004fe40000004100 */
[----:B------:R-:W-:Y:S02]  /*0330*/  HADD2.F32 R10, -RZ, R12.H0_H0 ;  /* 0x2000000cff0a7230 */ /* 0x000fe40000004100 */
[----:B0-----:R-:W-:Y:S02]  /*0340*/  HADD2.F32 R22, -RZ, R11.H0_H0 ;  /* 0x2000000bff167230 */ /* 0x001fe40000004100 */
[----:B------:R-:W-:Y:S01]  /*0350*/  FADD R12, R28, R29 ;  /* 0x0000001d1c0c7221 */ /* 0x000fe20000000000 */
[----:B------:R-:W-:-:S02]  /*0360*/  HADD2.F32 R23, -RZ, R11.H1_H1 ;  /* 0x3000000bff177230 */ /* 0x000fc40000004100 */
[----:B------:R-:W-:Y:S02]  /*0370*/  HADD2.F32 R11, -RZ, R13.H0_H0 ;  /* 0x2000000dff0b7230 */ /* 0x000fe40000004100 */
[----:B------:R-:W-:Y:S01]  /*0380*/  FADD R10, R27, R10 ;  /* 0x0000000a1b0a7221 */ /* 0x000fe20000000000 */
[----:B------:R-:W-:Y:S02]  /*0390*/  HADD2.F32 R28, -RZ, R13.H1_H1 ;  /* 0x3000000dff1c7230 */ /* 0x000fe40000004100 */
[----:B---3--:R-:W-:Y:S02]  /*03a0*/  HADD2.F32 R19, -RZ, R14.H0_H0 ;  /* 0x2000000eff137230 */ /* 0x008fe40000004100 */
[----:B------:R-:W-:Y:S02]  /*03b0*/  HADD2.F32 R27, -RZ, R14.H1_H1 ;  /* 0x3000000eff1b7230 */ /* 0x000fe40000004100 */
[----:B------:R-:W-:Y:S01]  /*03c0*/  FADD R11, R22, R11 ;  /* 0x0000000b160b7221 */ /* 0x000fe20000000000 */
[----:B------:R-:W-:-:S02]  /*03d0*/  HADD2.F32 R14, -RZ, R15.H0_H0 ;  /* 0x2000000fff0e7230 */ /* 0x000fc40000004100 */
[----:B------:R-:W-:Y:S01]  /*03e0*/  FADD R13, R23, R28 ;  /* 0x0000001c170d7221 */ /* 0x000fe20000000000 */
[----:B------:R-:W-:Y:S02]  /*03f0*/  HADD2.F32 R18, -RZ, R15.H1_H1 ;  /* 0x3000000fff127230 */ /* 0x000fe40000004100 */
[----:B------:R-:W-:Y:S01]  /*0400*/  FADD R10, R19, R10 ;  /* 0x0000000a130a7221 */ /* 0x000fe20000000000 */
[----:B------:R-:W-:Y:S02]  /*0410*/  HADD2.F32 R15, -RZ, R16.H0_H0 ;  /* 0x20000010ff0f7230 */ /* 0x000fe40000004100 */
[----:B------:R-:W-:Y:S02]  /*0420*/  HADD2.F32 R19, -RZ, R16.H1_H1 ;  /* 0x30000010ff137230 */ /* 0x000fe40000004100 */
[----:B------:R-:W-:Y:S01]  /*0430*/  FADD R11, R14, R11 ;  /* 0x0000000b0e0b7221 */ /* 0x000fe20000000000 */
[----:B------:R-:W-:Y:S02]  /*0440*/  HADD2.F32 R16, -RZ, R17.H0_H0 ;  /* 0x20000011ff107230 */ /* 0x000fe40000004100 */
[----:B------:R-:W-:Y:S01]  /*0450*/  FADD R13, R18, R13 ;  /* 0x0000000d120d7221 */ /* 0x000fe20000000000 */
[----:B------:R-:W-:-:S02]  /*0460*/  HADD2.F32 R18, -RZ, R17.H1_H1 ;  /* 0x30000011ff127230 */ /* 0x000fc40000004100 */
[----:B------:R-:W-:Y:S01]  /*0470*/  FADD R12, R27, R12 ;  /* 0x0000000c1b0c7221 */ /* 0x000fe20000000000 */
[----:B------:R-:W-:Y:S01]  /*0480*/  FMUL R14, R15, R10 ;  /* 0x0000000a0f0e7220 */ /* 0x000fe20000400000 */
[----:B------:R-:W-:Y:S01]  /*0490*/  FMUL R16, R16, R11 ;  /* 0x0000000b10107220 */ /* 0x000fe20000400000 */
[----:B----4-:R-:W-:Y:S02]  /*04a0*/  HADD2.F32 R11, -RZ, R20.H0_H0 ;  /* 0x20000014ff0b7230 */ /* 0x010fe40000004100 */
[----:B------:R-:W-:Y:S01]  /*04b0*/  FMUL R12, R19, R12 ;  /* 0x0000000c130c7220 */ /* 0x000fe20000400000 */
[----:B------:R-:W-:Y:S02]  /*04c0*/  HADD2.F32 R20, -RZ, R20.H1_H1 ;  /* 0x30000014ff147230 */ /* 0x000fe40000004100 */
[----:B------:R-:W-:Y:S01]  /*04d0*/  FMUL R13, R18, R13 ;  /* 0x0000000d120d7220 */ /* 0x000fe20000400000 */
[----:B------:R-:W-:Y:S02]  /*04e0*/  HADD2.F32 R15, -RZ, R21.H0_H0 ;  /* 0x20000015ff0f7230 */ /* 0x000fe40000004100 */
[----:B------:R-:W-:-:S02]  /*04f0*/  HADD2.F32 R10, -RZ, R21.H1_H1 ;  /* 0x30000015ff0a7230 */ /* 0x000fc40000004100 */
[----:B------:R-:W-:Y:S01]  /*0500*/  @!P1 FFMA R26, R11, R14, R26 ;  /* 0x0000000e0b1a9223 */ /* 0x000fe2000000001a */
[----:B------:R-:W-:Y:S01]  /*0510*/  @!P1 FFMA R5, R20, R12, R5 ;  /* 0x0000000c14059223 */ /* 0x000fe20000000005 */
[----:B------:R-:W-:Y:S01]  /*0520*/  @!P1 FFMA R6, R15, R16, R6 ;  /* 0x000000100f069223 */ /* 0x000fe20000000006 */
[----:B------:R-:W-:Y:S01]  /*0530*/  @!P1 FFMA R9, R10, R13, R9 ;  /* 0x0000000d0a099223 */ /* 0x000fe20000000009 */
[----:B------:R-:W-:Y:S06]  /*0540*/  @!P0 BRA `(.L_x_0) ;  /* 0xfffffffc000c8947 */ /* 0x000fec000383ffff */
[----:B------:R-:W0:Y:S01]  /*0550*/  LDC.64 R10, c[0x0][0x240] ;  /* 0x00009000ff0a7b82 */ /* 0x000e220000000a00 */
[----:B------:R-:W-:Y:S01]  /*0560*/  MOV R16, RZ ;  /* 0x000000ff00107202 */ /* 0x000fe20000000f00 */
[----:B0-----:R-:W-:-:S05]  /*0570*/  IMAD.WIDE R10, R4, 0x4, R10 ;  /* 0x00000004040a7825 */ /* 0x001fca00078e020a */
[----:B------:R-:W2:Y:S01]  /*0580*/  @!P1 LDG.E.EL R16, desc[UR4][R10.64] ;  /* 0x000000040a109981 */ /* 0x000ea2000c2e1900 */
[----:B------:R-:W-:Y:S01]  /*0590*/  FADD R5, R26, R5 ;  /* 0x000000051a057221 */ /* 0x000fe20000000000 */
[----:B------:R-:W-:Y:S02]  /*05a0*/  MOV R17, 0xfffffff8 ;  /* 0xfffffff800117802 */ /* 0x000fe40000000f00 */
[----:B------:R-:W-:Y:S01]  /*05b0*/  MOV R21, 0xffffffff ;  /* 0xffffffff00157802 */ /* 0x000fe20000000f00 */
[----:B------:R-:W-:-:S04]  /*05c0*/  FADD R6, R6, R5 ;  /* 0x0000000506067221 */ /* 0x000fc80000000000 */
[----:B------:R-:W-:-:S05]  /*05d0*/  FADD R6, R9, R6 ;  /* 0x0000000609067221 */ /* 0x000fca0000000000 */
[----:B------:R-:W0:Y:S02]  /*05e0*/  SHFL.BFLY PT, R5, R6, 0x1, 0x1f ;  /* 0x0c201f0006057f89 */ /* 0x000e2400000e0000 */
[----:B0-----:R-:W-:-:S04]  /*05f0*/  FADD R4, R6, R5 ;  /* 0x0000000506047221 */ /* 0x001fc80000000000 */
[----:B------:R-:W-:Y:S01]  /*0600*/  FMUL R4, R4, -0.5 ;  /* 0xbf00000004047820 */ /* 0x000fe20000400000 */
[----:B--2---:R-:W-:-:S04]  /*0610*/  FMUL R7, R16, R16 ;  /* 0x0000001010077220 */ /* 0x004fc80000400000 */
[----:B------:R-:W-:-:S04]  /*0620*/  FMUL R7, R7, R16 ;  /* 0x0000001007077220 */ /* 0x000fc80000400000 */
[----:B------:R-:W-:-:S04]  /*0630*/  FMUL R4, R4, R7 ;  /* 0x0000000704047220 */ /* 0x000fc80000400000 */
[----:B------:R-:W-:-:S07]  /*0640*/  FMUL R20, R4, 0.000244140625 ;  /* 0x3980000004147820 */ /* 0x000fce0000400000 */
.L_x_1:
[----:B0-----:R-:W0:Y:S01]  /*0650*/  LDC.64 R4, c[0x0][0x220] ;  /* 0x00008800ff047b82 */ /* 0x001e220000000a00 */
[----:B------:R-:W-:Y:S02]  /*0660*/  IADD3 R17, P0, R17, 0x8, RZ ;  /* 0x0000000811117810 */ /* 0x000fe40007f1e0ff */
[----:B------:R-:W-:Y:S02]  /*0670*/  CS2R R12, SRZ ;  /* 0x00000000000c7805 */ /* 0x000fe4000001ff00 */
[----:B------:R-:W-:Y:S02]  /*0680*/  CS2R R10, SRZ ;  /* 0x00000000000a7805 */ /* 0x000fe4000001ff00 */
[----:B------:R-:W-:Y:S01]  /*0690*/  LOP3.LUT R23, R2, R17, RZ, 0xfc, !PT ;  /* 0x0000001102177212 */ /* 0x000fe200078efcff */
[----:B------:R-:W1:Y:S08]  /*06a0*/  LDC.64 R24, c[0x0][0x218] ;  /* 0x00008600ff187b82 */ /* 0x000e700000000a00 */
[----:B------:R-:W2:Y:S01]  /*06b0*/  LDC.64 R8, c[0x0][0x228] ;  /* 0x00008a00ff087b82 */ /* 0x000ea20000000a00 */
[----:B0-----:R-:W-:-:S07]  /*06c0*/  IMAD.WIDE R26, R23, 0x2, R4 ;  /* 0x00000002171a7825 */ /* 0x001fce00078e0204 */
[----:B------:R-:W0:Y:S01]  /*06d0*/  LDC.64 R4, c[0x0][0x238] ;  /* 0x00008e00ff047b82 */ /* 0x000e220000000a00 */
[----:B------:R-:W-:Y:S01]  /*06e0*/  CS2R R6, SRZ ;  /* 0x0000000000067805 */ /* 0x000fe2000001ff00 */
[----:B------:R-:W3:Y:S01]  /*06f0*/  @!P1 LDG.E.EF.64 R10, desc[UR4][R26.64] ;  /* 0x000000041a0a9981 */ /* 0x000ee2000c0e1b00 */
[----:B-1----:R-:W-:-:S05]  /*0700*/  IMAD.WIDE R24, R23, 0x2, R24 ;  /* 0x0000000217187825 */ /* 0x002fca00078e0218 */
[----:B------:R1:W4:Y:S01]  /*0710*/  @!P1 LDG.E.EF.64 R12, desc[UR4][R24.64] ;  /* 0x00000004180c9981 */ /* 0x000322000c0e1b00 */
[C---:B--2---:R-:W-:Y:S02]  /*0720*/  IMAD.WIDE R28, R23.reuse, 0x2, R8 ;  /* 0x00000002171c7825 */ /* 0x044fe400078e0208 */
[----:B------:R-:W2:Y:S01]  /*0730*/  LDC.64 R8, c[0x0][0x210] ;  /* 0x00008400ff087b82 */ /* 0x000ea20000000a00 */
[----:B------:R-:W-:Y:S02]  /*0740*/  MOV R18, R0 ;  /* 0x0000000000127202 */ /* 0x000fe40000000f00 */
[----:B------:R-:W5:Y:S01]  /*0750*/  @!P1 LDG.E.EF.64 R6, desc[UR4][R28.64] ;  /* 0x000000041c069981 */ /* 0x000f62000c0e1b00 */
[----:B------:R-:W-:Y:S02]  /*0760*/  MOV R19, R3 ;  /* 0x0000000300137202 */ /* 0x000fe40000000f00 */
[----:B------:R-:W-:Y:S01]  /*0770*/  CS2R R14, SRZ ;  /* 0x00000000000e7805 */ /* 0x000fe2000001ff00 */
[----:B0-----:R-:W-:-:S03]  /*0780*/  IMAD.WIDE R4, R23, 0x2, R4 ;  /* 0x0000000217047825 */ /* 0x001fc600078e0204 */
[----:B------:R-:W5:Y:S04]  /*0790*/  LDG.E.EL.64 R18, desc[UR4][R18.64] ;  /* 0x0000000412127981 */ /* 0x000f68000c2e1b00 */
[----:B------:R0:W5:Y:S01]  /*07a0*/  @!P1 LDG.E.EF.64 R14, desc[UR4][R4.64] ;  /* 0x00000004040e9981 */ /* 0x000162000c0e1b00 */
[----:B--2---:R-:W-:Y:S01]  /*07b0*/  IMAD.WIDE R8, R23, 0x2, R8 ;  /* 0x0000000217087825 */ /* 0x004fe200078e0208 */
[----:B------:R-:W-:-:S06]  /*07c0*/  CS2R R22, SRZ ;  /* 0x0000000000167805 */ /* 0x000fcc000001ff00 */
[----:B------:R-:W2:Y:S01]  /*07d0*/  @!P1 LDG.E.EF.64 R22, desc[UR4][R8.64] ;  /* 0x0000000408169981 */ /* 0x000ea2000c0e1b00 */
[----:B------:R-:W-:Y:S02]  /*07e0*/  IADD3.X R21, RZ, R21, RZ, P0, !PT ;  /* 0x00000015ff157210 */ /* 0x000fe400007fe4ff */
[----:B------:R-:W-:-:S04]  /*07f0*/  ISETP.GE.U32.AND P0, PT, R17, 0xff8, PT ;  /* 0x00000ff81100780c */ /* 0x000fc80003f06070 */
[----:B------:R-:W-:Y:S02]  /*0800*/  ISETP.GE.U32.AND.EX P0, PT, R21, RZ, PT, P0 ;  /* 0x000000ff1500720c */ /* 0x000fe40003f06100 */
[----:B------:R-:W-:-:S04]  /*0810*/  IADD3 R0, P2, R0, 0x10, RZ ;  /* 0x0000001000007810 */ /* 0x000fc80007f5e0ff */
[----:B------:R-:W-:Y:S01]  /*0820*/  IADD3.X R3, RZ, R3, RZ, P2, !PT ;  /* 0x00000003ff037210 */ /* 0x000fe200017fe4ff */
[----:B---3--:R-:W-:Y:S02]  /*0830*/  HADD2.F32 R27, -RZ, R10.H0_H0 ;  /* 0x2000000aff1b7230 */ /* 0x008fe40000004100 */
[----:B-1----:R-:W-:Y:S02]  /*0840*/  HADD2.F32 R25, -RZ, R10.H1_H1 ;  /* 0x3000000aff197230 */ /* 0x002fe40000004100 */
[----:B----4-:R-:W-:Y:S02]  /*0850*/  HADD2.F32 R24, -RZ, R12.H1_H1 ;  /* 0x3000000cff187230 */ /* 0x010fe40000004100 */
[----:B------:R-:W-:Y:S02]  /*0860*/  HADD2.F32 R12, -RZ, R12.H0_H0 ;  /* 0x2000000cff0c7230 */ /* 0x000fe40000004100 */
[----:B0-----:R-:W-:Y:S02]  /*0870*/  HADD2.F32 R4, -RZ, R13.H0_H0 ;  /* 0x2000000dff047230 */ /* 0x001fe40000004100 */
[----:B------:R-:W-:Y:S01]  /*0880*/  FADD R24, R24, R25 ;  /* 0x0000001918187221 */ /* 0x000fe20000000000 */
[----:B------:R-:W-:-:S02]  /*0890*/  HADD2.F32 R25, -RZ, R11.H0_H0 ;  /* 0x2000000bff197230 */ /* 0x000fc40000004100 */
[----:B------:R-:W-:Y:S01]  /*08a0*/  FADD R10, R12, R27 ;  /* 0x0000001b0c0a7221 */ /* 0x000fe20000000000 */
[----:B------:R-:W-:Y:S02]  /*08b0*/  HADD2.F32 R12, -RZ, R13.H1_H1 ;  /* 0x3000000dff0c7230 */ /* 0x000fe40000004100 */
[----:B------:R-:W-:Y:S02]  /*08c0*/  HADD2.F32 R13, -RZ, R11.H1_H1 ;  /* 0x3000000bff0d7230 */ /* 0x000fe40000004100 */
[----:B-----5:R-:W-:Y:S02]  /*08d0*/  HADD2.F32 R11, -RZ, R6.H1_H1 ;  /* 0x30000006ff0b7230 */ /* 0x020fe40000004100 */
[----:B------:R-:W-:Y:S01]  /*08e0*/  FADD R4, R4, R25 ;  /* 0x0000001904047221 */ /* 0x000fe20000000000 */
[----:B------:R-:W-:Y:S02]  /*08f0*/  HADD2.F32 R5, -RZ, R6.H0_H0 ;  /* 0x20000006ff057230 */ /* 0x000fe40000004100 */
[----:B------:R-:W-:Y:S01]  /*0900*/  FADD R25, R12, R13 ;  /* 0x0000000d0c197221 */ /* 0x000fe20000000000 */
[----:B------:R-:W-:-:S02]  /*0910*/  HADD2.F32 R12, -RZ, R7.H1_H1 ;  /* 0x30000007ff0c7230 */ /* 0x000fc40000004100 */
[----:B------:R-:W-:Y:S01]  /*0920*/  FADD R6, R11, R24 ;  /* 0x000000180b067221 */ /* 0x000fe20000000000 */
[----:B------:R-:W-:Y:S02]  /*0930*/  HADD2.F32 R11, -RZ, R7.H0_H0 ;  /* 0x20000007ff0b7230 */ /* 0x000fe40000004100 */
[----:B------:R-:W-:Y:S02]  /*0940*/  HADD2.F32 R13, -RZ, R18.H1_H1 ;  /* 0x30000012ff0d7230 */ /* 0x000fe40000004100 */
[----:B------:R-:W-:Y:S01]  /*0950*/  FADD R10, R5, R10 ;  /* 0x0000000a050a7221 */ /* 0x000fe20000000000 */
[----:B------:R-:W-:Y:S02]  /*0960*/  HADD2.F32 R7, -RZ, R18.H0_H0 ;  /* 0x20000012ff077230 */ /* 0x000fe40000004100 */
[----:B------:R-:W-:Y:S01]  /*0970*/  FADD R5, R12, R25 ;  /* 0x000000190c057221 */ /* 0x000fe20000000000 */
[----:B------:R-:W-:Y:S02]  /*0980*/  HADD2.F32 R12, -RZ, R19.H0_H0 ;  /* 0x20000013ff0c7230 */ /* 0x000fe40000004100 */
[----:B------:R-:W-:Y:S01]  /*0990*/  FADD R11, R11, R4 ;  /* 0x000000040b0b7221 */ /* 0x000fe20000000000 */
[----:B------:R-:W-:Y:S01]  /*09a0*/  FMUL R13, R13, R6 ;  /* 0x000000060d0d7220 */ /* 0x000fe20000400000 */
[----:B------:R-:W-:-:S02]  /*09b0*/  HADD2.F32 R4, -RZ, R14.H1_H1 ;  /* 0x3000000eff047230 */ /* 0x000fc40000004100 */
[----:B------:R-:W-:Y:S02]  /*09c0*/  HADD2.F32 R14, -RZ, R14.H0_H0 ;  /* 0x2000000eff0e7230 */ /* 0x000fe40000004100 */
[----:B------:R-:W-:Y:S02]  /*09d0*/  HADD2.F32 R6, -RZ, R15.H0_H0 ;  /* 0x2000000fff067230 */ /* 0x000fe40000004100 */
[----:B------:R-:W-:Y:S01]  /*09e0*/  FMUL R7, R7, R10 ;  /* 0x0000000a07077220 */ /* 0x000fe20000400000 */
[----:B------:R-:W-:Y:S01]  /*09f0*/  FMUL R11, R12, R11 ;  /* 0x0000000b0c0b7220 */ /* 0x000fe20000400000 */
[----:B------:R-:W-:Y:S02]  /*0a00*/  HADD2.F32 R10, -RZ, R19.H1_H1 ;  /* 0x30000013ff0a7230 */ /* 0x000fe40000004100 */
[----:B------:R-:W-:Y:S02]  /*0a10*/  HADD2.F32 R12, -RZ, R15.H1_H1 ;  /* 0x3000000fff0c7230 */ /* 0x000fe40000004100 */
[----:B------:R-:W-:Y:S01]  /*0a20*/  FADD R15, R14, R14 ;  /* 0x0000000e0e0f7221 */ /* 0x000fe20000000000 */
[----:B------:R-:W-:Y:S01]  /*0a30*/  FADD R25, R6, R6 ;  /* 0x0000000606197221 */ /* 0x000fe20000000000 */
[----:B------:R-:W-:Y:S01]  /*0a40*/  FADD R19, R4, R4 ;  /* 0x0000000404137221 */ /* 0x000fe20000000000 */
[----:B------:R-:W-:Y:S01]  /*0a50*/  FMUL R5, R10, R5 ;  /* 0x000000050a057220 */ /* 0x000fe20000400000 */
[C---:B------:R-:W-:Y:S01]  /*0a60*/  FMUL R4, R20.reuse, R15 ;  /* 0x0000000f14047220 */ /* 0x040fe20000400000 */
[----:B------:R-:W-:Y:S01]  /*0a70*/  FMUL R10, R20, R25 ;  /* 0x00000019140a7220 */ /* 0x000fe20000400000 */
[----:B------:R-:W-:Y:S01]  /*0a80*/  FADD R15, R12, R12 ;  /* 0x0000000c0c0f7221 */ /* 0x000fe20000000000 */
[----:B------:R-:W-:-:S02]  /*0a90*/  FMUL R6, R20, R19 ;  /* 0x0000001314067220 */ /* 0x000fc40000400000 */
[-C--:B------:R-:W-:Y:S01]  /*0aa0*/  FFMA R11, R11, R16.reuse, R10 ;  /* 0x000000100b0b7223 */ /* 0x080fe2000000000a */
[----:B------:R-:W-:Y:S01]  /*0ab0*/  FMUL R10, R20, R15 ;  /* 0x0000000f140a7220 */ /* 0x000fe20000400000 */
[-C--:B------:R-:W-:Y:S01]  /*0ac0*/  FFMA R13, R13, R16.reuse, R6 ;  /* 0x000000100d0d7223 */ /* 0x080fe20000000006 */
[-C--:B------:R-:W-:Y:S01]  /*0ad0*/  FFMA R7, R7, R16.reuse, R4 ;  /* 0x0000001007077223 */ /* 0x080fe20000000004 */
[----:B--2---:R-:W-:Y:S02]  /*0ae0*/  HADD2.F32 R4, -RZ, R22.H0_H0 ;  /* 0x20000016ff047230 */ /* 0x004fe40000004100 */
[----:B------:R-:W-:Y:S02]  /*0af0*/  HADD2.F32 R6, -RZ, R23.H0_H0 ;  /* 0x20000017ff067230 */ /* 0x000fe40000004100 */
[----:B------:R-:W-:Y:S01]  /*0b00*/  FFMA R10, R5, R16, R10 ;  /* 0x00000010050a7223 */ /* 0x000fe2000000000a */
[----:B------:R-:W-:Y:S02]  /*0b10*/  HADD2.F32 R22, -RZ, R22.H1_H1 ;  /* 0x30000016ff167230 */ /* 0x000fe40000004100 */
[----:B------:R-:W-:-:S02]  /*0b20*/  HADD2.F32 R23, -RZ, R23.H1_H1 ;  /* 0x30000017ff177230 */ /* 0x000fc40000004100 */
[----:B------:R-:W-:Y:S01]  /*0b30*/  FADD R4, R4, R7 ;  /* 0x0000000704047221 */ /* 0x000fe20000000000 */
[----:B------:R-:W-:Y:S01]  /*0b40*/  FADD R6, R6, R11 ;  /* 0x0000000b06067221 */ /* 0x000fe20000000000 */
[----:B------:R-:W-:Y:S01]  /*0b50*/  FADD R13, R22, R13 ;  /* 0x0000000d160d7221 */ /* 0x000fe20000000000 */
[----:B------:R-:W-:-:S04]  /*0b60*/  FADD R23, R23, R10 ;  /* 0x0000000a17177221 */ /* 0x000fc80000000000 */
[----:B------:R-:W-:Y:S02]  /*0b70*/  F2FP.F16.F32.PACK_AB R4, R13, R4 ;  /* 0x000000040d04723e */ /* 0x000fe400000000ff */
[----:B------:R-:W-:-:S05]  /*0b80*/  F2FP.F16.F32.PACK_AB R5, R23, R6 ;  /* 0x000000061705723e */ /* 0x000fca00000000ff */
[----:B------:R0:W-:Y:S01]  /*0b90*/  @!P1 STG.E.64 desc[UR4][R8.64], R4 ;  /* 0x0000000408009986 */ /* 0x0001e2000c101b04 */
[----:B------:R-:W-:Y:S05]  /*0ba0*/  @!P0 BRA `(.L_x_1) ;  /* 0xfffffff800a88947 */ /* 0x000fea000383ffff */
[----:B------:R-:W-:Y:S05]  /*0bb0*/  EXIT ;  /* 0x000000000000794d */ /* 0x000fea0003800000 */
.L_x_2:
[----:B------:R-:W-:-:S00]  /*0bc0*/  BRA `(.L_x_2) ;  /* 0xfffffffc00fc7947 */ /* 0x000fc0000383ffff */
[----:B------:R-:W-:-:S00]  /*0bd0*/  NOP ;  /* 0x0000000000007918 */ /* 0x000fc00000000000 */
        /* <DEDUP_REMOVED lines=10> */
.L_x_3:


//--------------------- .nv.constant0.triton_red_fused__to_copy_add_div_mul_pow_sum_10 --------------------------
	.section	.nv.constant0.triton_red_fused__to_copy_add_div_mul_pow_sum_10,"a",@progbits
	.sectionflags	@""
	.align	4
.nv.constant0.triton_red_fused__to_copy_add_div_mul_pow_sum_10:
	.zero		600
